	.headerflags	@"EF_CUDA_TEXMODE_UNIFIED EF_CUDA_64BIT_ADDRESS EF_CUDA_ACCELERATORS EF_CUDA_SM90 EF_CUDA_VIRTUAL_SM(EF_CUDA_SM90)"
	.elftype	@"ET_EXEC"


//--------------------- .nv.info                  --------------------------
	.section	.nv.info,"",@"SHT_CUDA_INFO"
	.align	4


	//----- nvinfo : EIATTR_REGCOUNT
	.align		4
        /*0000*/ 	.byte	0x04, 0x2f
        /*0002*/ 	.short	(.L_3 - .L_2)
	.align		4
.L_2:
        /*0004*/ 	.word	index@(triton_poi_fused__native_batch_norm_legit_no_training_add_clone_42)
        /*0008*/ 	.word	0x0000001c


	//----- nvinfo : EIATTR_MIN_STACK_SIZE
	.align		4
.L_3:
        /*000c*/ 	.byte	0x04, 0x12
        /*000e*/ 	.short	(.L_5 - .L_4)
	.align		4
.L_4:
        /*0010*/ 	.word	index@(triton_poi_fused__native_batch_norm_legit_no_training_add_clone_42)
        /*0014*/ 	.word	0x00000000


	//----- nvinfo : EIATTR_FRAME_SIZE
	.align		4
.L_5:
        /*0018*/ 	.byte	0x04, 0x11
        /*001a*/ 	.short	(.L_7 - .L_6)
	.align		4
.L_6:
        /*001c*/ 	.word	index@(triton_poi_fused__native_batch_norm_legit_no_training_add_clone_42)
        /*0020*/ 	.word	0x00000000


	//----- nvinfo : EIATTR_MIN_STACK_SIZE
	.align		4
.L_7:
        /*0024*/ 	.byte	0x04, 0x12
        /*0026*/ 	.short	(.L_9 - .L_8)
	.align		4
.L_8:
        /*0028*/ 	.word	index@(triton_poi_fused__native_batch_norm_legit_no_training_add_clone_42)
        /*002c*/ 	.word	0x00000000
.L_9:


//--------------------- .nv.info.triton_poi_fused__native_batch_norm_legit_no_training_add_clone_42 --------------------------
	.section	.nv.info.triton_poi_fused__native_batch_norm_legit_no_training_add_clone_42,"",@"SHT_CUDA_INFO"
	.sectionflags	@""
	.align	4


	//----- nvinfo : EIATTR_CUDA_API_VERSION
	.align		4
        /*0000*/ 	.byte	0x04, 0x37
        /*0002*/ 	.short	(.L_11 - .L_10)
.L_10:
        /*0004*/ 	.word	0x0000007c


	//----- nvinfo : EIATTR_KPARAM_INFO
	.align		4
.L_11:
        /*0008*/ 	.byte	0x04, 0x17
        /*000a*/ 	.short	(.L_13 - .L_12)
.L_12:
        /*000c*/ 	.word	0x00000000
        /*0010*/ 	.short	0x0007
        /*0012*/ 	.short	0x0038
        /*0014*/ 	.byte	0x00, 0xf0, 0x11, 0x00


	//----- nvinfo : EIATTR_KPARAM_INFO
	.align		4
.L_13:
        /*0018*/ 	.byte	0x04, 0x17
        /*001a*/ 	.short	(.L_15 - .L_14)
.L_14:
        /*001c*/ 	.word	0x00000000
        /*0020*/ 	.short	0x0006
        /*0022*/ 	.short	0x0030
        /*0024*/ 	.byte	0x00, 0xf4, 0x21, 0x00


	//----- nvinfo : EIATTR_KPARAM_INFO
	.align		4
.L_15:
        /*0028*/ 	.byte	0x04, 0x17
        /*002a*/ 	.short	(.L_17 - .L_16)
.L_16:
        /*002c*/ 	.word	0x00000000
        /*0030*/ 	.short	0x0005
        /*0032*/ 	.short	0x0028
        /*0034*/ 	.byte	0x00, 0xf4, 0x21, 0x00


	//----- nvinfo : EIATTR_KPARAM_INFO
	.align		4
.L_17:
        /*0038*/ 	.byte	0x04, 0x17
        /*003a*/ 	.short	(.L_19 - .L_18)
.L_18:
        /*003c*/ 	.word	0x00000000
        /*0040*/ 	.short	0x0004
        /*0042*/ 	.short	0x0020
        /*0044*/ 	.byte	0x00, 0xf4, 0x21, 0x00


	//----- nvinfo : EIATTR_KPARAM_INFO
	.align		4
.L_19:
        /*0048*/ 	.byte	0x04, 0x17
        /*004a*/ 	.short	(.L_21 - .L_20)
.L_20:
        /*004c*/ 	.word	0x00000000
        /*0050*/ 	.short	0x0003
        /*0052*/ 	.short	0x0018
        /*0054*/ 	.byte	0x00, 0xf4, 0x21, 0x00


	//----- nvinfo : EIATTR_KPARAM_INFO
	.align		4
.L_21:
        /*0058*/ 	.byte	0x04, 0x17
        /*005a*/ 	.short	(.L_23 - .L_22)
.L_22:
        /*005c*/ 	.word	0x00000000
        /*0060*/ 	.short	0x0002
        /*0062*/ 	.short	0x0010
        /*0064*/ 	.byte	0x00, 0xf4, 0x21, 0x00


	//----- nvinfo : EIATTR_KPARAM_INFO
	.align		4
.L_23:
        /*0068*/ 	.byte	0x04, 0x17
        /*006a*/ 	.short	(.L_25 - .L_24)
.L_24:
        /*006c*/ 	.word	0x00000000
        /*0070*/ 	.short	0x0001
        /*0072*/ 	.short	0x0008
        /*0074*/ 	.byte	0x00, 0xf4, 0x21, 0x00


	//----- nvinfo : EIATTR_KPARAM_INFO
	.align		4
.L_25:
        /*0078*/ 	.byte	0x04, 0x17
        /*007a*/ 	.short	(.L_27 - .L_26)
.L_26:
        /*007c*/ 	.word	0x00000000
        /*0080*/ 	.short	0x0000
        /*0082*/ 	.short	0x0000
        /*0084*/ 	.byte	0x00, 0xf4, 0x21, 0x00


	//----- nvinfo : EIATTR_SPARSE_MMA_MASK
	.align		4
.L_27:
        /*0088*/ 	.byte	0x03, 0x50
        /*008a*/ 	.short	0x0000


	//----- nvinfo : EIATTR_MAXREG_COUNT
	.align		4
        /*008c*/ 	.byte	0x03, 0x1b
        /*008e*/ 	.short	0x00ff


	//----- nvinfo : EIATTR_EXIT_INSTR_OFFSETS
	.align		4
        /*0090*/ 	.byte	0x04, 0x1c
        /*0092*/ 	.short	(.L_29 - .L_28)


	//   ....[0]....
.L_28:
        /*0094*/ 	.word	0x000004c0


	//   ....[1]....
        /*0098*/ 	.word	0x000004e0


	//----- nvinfo : EIATTR_REQNTID
	.align		4
.L_29:
        /*009c*/ 	.byte	0x04, 0x10
        /*009e*/ 	.short	(.L_31 - .L_30)
.L_30:
        /*00a0*/ 	.word	0x00000080
        /*00a4*/ 	.word	0x00000001
        /*00a8*/ 	.word	0x00000001


	//----- nvinfo : EIATTR_CBANK_PARAM_SIZE
	.align		4
.L_31:
        /*00ac*/ 	.byte	0x03, 0x19
        /*00ae*/ 	.short	0x003c


	//----- nvinfo : EIATTR_PARAM_CBANK
	.align		4
        /*00b0*/ 	.byte	0x04, 0x0a
        /*00b2*/ 	.short	(.L_33 - .L_32)
	.align		4
.L_32:
        /*00b4*/ 	.word	index@(.nv.constant0.triton_poi_fused__native_batch_norm_legit_no_training_add_clone_42)
        /*00b8*/ 	.short	0x0210
        /*00ba*/ 	.short	0x003c


	//----- nvinfo : EIATTR_SW_WAR
	.align		4
.L_33:
        /*00bc*/ 	.byte	0x04, 0x36
        /*00be*/ 	.short	(.L_35 - .L_34)
.L_34:
        /*00c0*/ 	.word	0x00000008
.L_35:


//--------------------- .nv.callgraph             --------------------------
	.section	.nv.callgraph,"",@"SHT_CUDA_CALLGRAPH"
	.align	4
	.sectionentsize	8
	.align		4
        /*0000*/ 	.word	0x00000000
	.align		4
        /*0004*/ 	.word	0xffffffff
	.align		4
        /*0008*/ 	.word	0x00000000
	.align		4
        /*000c*/ 	.word	0xfffffffe
	.align		4
        /*0010*/ 	.word	0x00000000
	.align		4
        /*0014*/ 	.word	0xfffffffd
	.align		4
        /*0018*/ 	.word	0x00000000
	.align		4
        /*001c*/ 	.word	0xfffffffc


//--------------------- .nv.constant4             --------------------------
	.section	.nv.constant4,"a",@progbits
	.align	8
	.align		8
.nv.constant4:
        /*0000*/ 	.dword	_$_str
	.align		8
        /*0008*/ 	.dword	_$_str_$_2


//--------------------- .text.triton_poi_fused__native_batch_norm_legit_no_training_add_clone_42 --------------------------
	.section	.text.triton_poi_fused__native_batch_norm_legit_no_training_add_clone_42,"ax",@progbits
	.align	128
        .global         triton_poi_fused__native_batch_norm_legit_no_training_add_clone_42
        .type           triton_poi_fused__native_batch_norm_legit_no_training_add_clone_42,@function
        .size           triton_poi_fused__native_batch_norm_legit_no_training_add_clone_42,(.L_x_1 - triton_poi_fused__native_batch_norm_legit_no_training_add_clone_42)
        .other          triton_poi_fused__native_batch_norm_legit_no_training_add_clone_42,@"STO_CUDA_ENTRY STV_DEFAULT"
triton_poi_fused__native_batch_norm_legit_no_training_add_clone_42:
.text.triton_poi_fused__native_batch_norm_legit_no_training_add_clone_42:
[----:B------:R-:W0:Y:S01]  /*0000*/  LDC R1, c[0x0][0x28] ;  /* 0x00000a00ff017b82 */ /* 0x000e220000000800 */
[----:B------:R-:W1:Y:S07]  /*0010*/  S2R R0, SR_TID.X ;  /* 0x0000000000007919 */ /* 0x000e6e0000002100 */
[----:B------:R-:W2:Y:S01]  /*0020*/  LDC.64 R2, c[0x0][0x228] ;  /* 0x00008a00ff027b82 */ /* 0x000ea20000000a00 */
[----:B------:R-:W-:Y:S01]  /*0030*/  ULDC.64 UR4, c[0x0][0x208] ;  /* 0x0000820000047ab9 */ /* 0x000fe20000000a00 */
[----:B------:R-:W3:Y:S06]  /*0040*/  S2R R5, SR_CTAID.X ;  /* 0x0000000000057919 */ /* 0x000eec0000002500 */
[----:B------:R-:W4:Y:S08]  /*0050*/  LDC.64 R18, c[0x0][0x218] ;  /* 0x00008600ff127b82 */ /* 0x000f300000000a00 */
[----:B------:R-:W5:Y:S08]  /*0060*/  LDC.64 R10, c[0x0][0x220] ;  /* 0x00008800ff0a7b82 */ /* 0x000f700000000a00 */
[----:B------:R-:W5:Y:S01]  /*0070*/  LDC.64 R16, c[0x0][0x230] ;  /* 0x00008c00ff107b82 */ /* 0x000f620000000a00 */
[----:B-1----:R-:W-:-:S07]  /*0080*/  SHF.L.U32 R0, R0, 0x1, RZ ;  /* 0x0000000100007819 */ /* 0x002fce00000006ff */
[----:B------:R-:W1:Y:S01]  /*0090*/  LDC.64 R14, c[0x0][0x238] ;  /* 0x00008e00ff0e7b82 */ /* 0x000e620000000a00 */
[----:B------:R-:W-:-:S04]  /*00a0*/  LOP3.LUT R0, R0, 0xfe, RZ, 0xc0, !PT ;  /* 0x000000fe00007812 */ /* 0x000fc800078ec0ff */
[----:B---3--:R-:W-:-:S03]  /*00b0*/  LEA R0, R5, R0, 0x8 ;  /* 0x0000000005007211 */ /* 0x008fc600078e40ff */
[----:B------:R-:W3:Y:S01]  /*00c0*/  LDC.64 R8, c[0x0][0x210] ;  /* 0x00008400ff087b82 */ /* 0x000ee20000000a00 */
[C---:B------:R-:W-:Y:S01]  /*00d0*/  ISETP.GE.AND P4, PT, R0.reuse, 0x1600, PT ;  /* 0x000016000000780c */ /* 0x040fe20003f86270 */
[----:B------:R-:W-:-:S05]  /*00e0*/  IMAD.HI R4, R0, 0x2e8ba2e9, RZ ;  /* 0x2e8ba2e900047827 */ /* 0x000fca00078e02ff */
[----:B------:R-:W-:-:S04]  /*00f0*/  SHF.R.U32.HI R5, RZ, 0x1f, R4 ;  /* 0x0000001fff057819 */ /* 0x000fc80000011604 */
[----:B------:R-:W-:-:S05]  /*0100*/  LEA.HI.SX32 R7, R4, R5, 0x1c ;  /* 0x0000000504077211 */ /* 0x000fca00078fe2ff */
[----:B------:R-:W-:Y:S01]  /*0110*/  IMAD R12, R7, -0x58, R0 ;  /* 0xffffffa8070c7824 */ /* 0x000fe200078e0200 */
[----:B------:R-:W-:-:S03]  /*0120*/  CS2R R6, SRZ ;  /* 0x0000000000067805 */ /* 0x000fc6000001ff00 */
[----:B--2---:R-:W-:-:S05]  /*0130*/  IMAD.WIDE R2, R12, 0x4, R2 ;  /* 0x000000040c027825 */ /* 0x004fca00078e0202 */
[----:B------:R2:W3:Y:S01]  /*0140*/  @!P4 LDG.E.EL.64 R6, desc[UR4][R2.64] ;  /* 0x000000040206c981 */ /* 0x0004e2000c2e1b00 */
[-C--:B------:R-:W-:Y:S01]  /*0150*/  LEA.HI.SX32 R13, R4, R5.reuse, 0x1a ;  /* 0x00000005040d7211 */ /* 0x080fe200078fd2ff */
[----:B----4-:R-:W-:Y:S01]  /*0160*/  IMAD.WIDE R18, R0, 0x4, R18 ;  /* 0x0000000400127825 */ /* 0x010fe200078e0212 */
[----:B------:R-:W-:Y:S02]  /*0170*/  LEA.HI.SX32 R4, R4, R5, 0x18 ;  /* 0x0000000504047211 */ /* 0x000fe400078fc2ff */
[C---:B------:R-:W-:Y:S01]  /*0180*/  LEA.HI R20, R13.reuse, R13, RZ, 0x2 ;  /* 0x0000000d0d147211 */ /* 0x040fe200078f10ff */
[----:B------:R-:W-:-:S03]  /*0190*/  IMAD R5, R13, -0x160, R0 ;  /* 0xfffffea00d057824 */ /* 0x000fc600078e0200 */
[----:B------:R-:W-:Y:S01]  /*01a0*/  LOP3.LUT R20, R20, 0xfffffffc, RZ, 0xc0, !PT ;  /* 0xfffffffc14147812 */ /* 0x000fe200078ec0ff */
[----:B------:R-:W-:Y:S01]  /*01b0*/  IMAD R21, R4, 0x898, R5 ;  /* 0x0000089804157824 */ /* 0x000fe200078e0205 */
[----:B--2---:R-:W-:Y:S02]  /*01c0*/  CS2R R2, SRZ ;  /* 0x0000000000027805 */ /* 0x004fe4000001ff00 */
[----:B------:R-:W-:Y:S02]  /*01d0*/  CS2R R4, SRZ ;  /* 0x0000000000047805 */ /* 0x000fe4000001ff00 */
[----:B------:R-:W-:Y:S02]  /*01e0*/  IADD3 R13, R13, -R20, RZ ;  /* 0x800000140d0d7210 */ /* 0x000fe40007ffe0ff */
[----:B------:R-:W-:Y:S01]  /*01f0*/  IADD3 R22, R21, 0x210, RZ ;  /* 0x0000021015167810 */ /* 0x000fe20007ffe0ff */
[----:B-----5:R-:W-:Y:S01]  /*0200*/  IMAD.WIDE R20, R12, 0x4, R10 ;  /* 0x000000040c147825 */ /* 0x020fe200078e020a */
[----:B------:R-:W2:Y:S01]  /*0210*/  @!P4 LDG.E.64 R2, desc[UR4][R18.64] ;  /* 0x000000041202c981 */ /* 0x000ea2000c1e1b00 */
[----:B------:R-:W-:-:S02]  /*0220*/  CS2R R10, SRZ ;  /* 0x00000000000a7805 */ /* 0x000fc4000001ff00 */
[----:B------:R-:W-:Y:S01]  /*0230*/  IMAD R25, R13, 0x1b8, R22 ;  /* 0x000001b80d197824 */ /* 0x000fe200078e0216 */
[----:B------:R-:W2:Y:S01]  /*0240*/  @!P4 LDG.E.EL.64 R4, desc[UR4][R20.64] ;  /* 0x000000041404c981 */ /* 0x000ea2000c2e1b00 */
[----:B0-----:R-:W-:-:S04]  /*0250*/  IMAD.WIDE R16, R12, 0x4, R16 ;  /* 0x000000040c107825 */ /* 0x001fc800078e0210 */
[----:B-1----:R-:W-:Y:S01]  /*0260*/  IMAD.WIDE R22, R12, 0x4, R14 ;  /* 0x000000040c167825 */ /* 0x002fe200078e020e */
[----:B------:R-:W-:Y:S01]  /*0270*/  CS2R R12, SRZ ;  /* 0x00000000000c7805 */ /* 0x000fe2000001ff00 */
[----:B------:R-:W4:Y:S02]  /*0280*/  @!P4 LDG.E.EL.64 R10, desc[UR4][R16.64] ;  /* 0x00000004100ac981 */ /* 0x000f24000c2e1b00 */
[----:B---3--:R-:W-:Y:S01]  /*0290*/  IMAD.WIDE R14, R25, 0x4, R8 ;  /* 0x00000004190e7825 */ /* 0x008fe200078e0208 */
[----:B------:R-:W-:Y:S02]  /*02a0*/  CS2R R8, SRZ ;  /* 0x0000000000087805 */ /* 0x000fe4000001ff00 */
[----:B------:R-:W4:Y:S04]  /*02b0*/  @!P4 LDG.E.EL.64 R12, desc[UR4][R22.64] ;  /* 0x00000004160cc981 */ /* 0x000f28000c2e1b00 */
[----:B------:R0:W3:Y:S02]  /*02c0*/  @!P4 LDG.E.64 R8, desc[UR4][R14.64] ;  /* 0x000000040e08c981 */ /* 0x0000e4000c1e1b00 */
[----:B0-----:R-:W-:Y:S01]  /*02d0*/  HFMA2.MMA R14, -RZ, RZ, 1.625, 0 ;  /* 0x3e800000ff0e7435 */ /* 0x001fe200000001ff */
[----:B------:R-:W-:Y:S01]  /*02e0*/  FADD R6, R6, 0.0010000000474974513054 ;  /* 0x3a83126f06067421 */ /* 0x000fe20000000000 */
[----:B------:R-:W-:-:S03]  /*02f0*/  FADD R7, R7, 0.0010000000474974513054 ;  /* 0x3a83126f07077421 */ /* 0x000fc60000000000 */
[----:B------:R-:W0:Y:S08]  /*0300*/  MUFU.SQRT R18, R6 ;  /* 0x0000000600127308 */ /* 0x000e300000002000 */
[----:B------:R1:W5:Y:S01]  /*0310*/  MUFU.SQRT R19, R7 ;  /* 0x0000000700137308 */ /* 0x0003620000002000 */
[C---:B0-----:R-:W-:Y:S02]  /*0320*/  FSETP.GT.AND P0, PT, R18.reuse, 8.50705917302346158658e+37, PT ;  /* 0x7e8000001200780b */ /* 0x041fe40003f04000 */
[----:B------:R-:W-:Y:S01]  /*0330*/  FSETP.GEU.AND P2, PT, R18, 1.175494350822287508e-38, PT ;  /* 0x008000001200780b */ /* 0x000fe20003f4e000 */
[----:B-1----:R-:W0:Y:S01]  /*0340*/  LDC.64 R6, c[0x0][0x240] ;  /* 0x00009000ff067b82 */ /* 0x002e220000000a00 */
[----:B-----5:R-:W-:-:S02]  /*0350*/  FSETP.GT.AND P1, PT, R19, 8.50705917302346158658e+37, PT ;  /* 0x7e8000001300780b */ /* 0x020fc40003f24000 */
[----:B------:R-:W-:-:S07]  /*0360*/  FSETP.GEU.AND P3, PT, R19, 1.175494350822287508e-38, PT ;  /* 0x008000001300780b */ /* 0x000fce0003f6e000 */
[----:B------:R-:W-:-:S04]  /*0370*/  @P0 FMUL R18, R18, 0.25 ;  /* 0x3e80000012120820 */ /* 0x000fc80000400000 */
[----:B------:R-:W-:Y:S01]  /*0380*/  @!P2 FMUL R18, R18, 16777216 ;  /* 0x4b8000001212a820 */ /* 0x000fe20000400000 */
[----:B------:R-:W-:-:S04]  /*0390*/  @P1 FMUL R19, R19, 0.25 ;  /* 0x3e80000013131820 */ /* 0x000fc80000400000 */
[----:B------:R-:W-:Y:S01]  /*03a0*/  @!P3 FMUL R19, R19, 16777216 ;  /* 0x4b8000001313b820 */ /* 0x000fe20000400000 */
[----:B------:R-:W1:Y:S01]  /*03b0*/  MUFU.RCP R18, R18 ;  /* 0x0000001200127308 */ /* 0x000e620000001000 */
[----:B------:R-:W-:-:S07]  /*03c0*/  FSEL R15, R14, 1, P0 ;  /* 0x3f8000000e0f7808 */ /* 0x000fce0000000000 */
[----:B------:R-:W5:Y:S01]  /*03d0*/  MUFU.RCP R19, R19 ;  /* 0x0000001300137308 */ /* 0x000f620000001000 */
[----:B------:R-:W-:Y:S01]  /*03e0*/  FSEL R14, R14, 1, P1 ;  /* 0x3f8000000e0e7808 */ /* 0x000fe20000800000 */
[----:B------:R-:W-:-:S04]  /*03f0*/  @!P2 FMUL R15, R15, 16777216 ;  /* 0x4b8000000f0fa820 */ /* 0x000fc80000400000 */
[----:B------:R-:W-:Y:S01]  /*0400*/  @!P3 FMUL R14, R14, 16777216 ;  /* 0x4b8000000e0eb820 */ /* 0x000fe20000400000 */
[----:B--2---:R-:W-:Y:S01]  /*0410*/  FADD R3, -R5, R3 ;  /* 0x0000000305037221 */ /* 0x004fe20000000100 */
[----:B------:R-:W-:Y:S01]  /*0420*/  FADD R2, -R4, R2 ;  /* 0x0000000204027221 */ /* 0x000fe20000000100 */
[----:B-1----:R-:W-:Y:S01]  /*0430*/  FMUL R15, R18, R15 ;  /* 0x0000000f120f7220 */ /* 0x002fe20000400000 */
[----:B-----5:R-:W-:-:S03]  /*0440*/  FMUL R14, R19, R14 ;  /* 0x0000000e130e7220 */ /* 0x020fc60000400000 */
[----:B------:R-:W-:Y:S01]  /*0450*/  FMUL R15, R2, R15 ;  /* 0x0000000f020f7220 */ /* 0x000fe20000400000 */
[----:B------:R-:W-:-:S03]  /*0460*/  FMUL R14, R3, R14 ;  /* 0x0000000e030e7220 */ /* 0x000fc60000400000 */
[----:B----4-:R-:W-:Y:S01]  /*0470*/  FFMA R15, R15, R10, R12 ;  /* 0x0000000a0f0f7223 */ /* 0x010fe2000000000c */
[----:B------:R-:W-:Y:S01]  /*0480*/  FFMA R14, R14, R11, R13 ;  /* 0x0000000b0e0e7223 */ /* 0x000fe2000000000d */
[----:B0-----:R-:W-:-:S04]  /*0490*/  IMAD.WIDE R6, R0, 0x4, R6 ;  /* 0x0000000400067825 */ /* 0x001fc800078e0206 */
[----:B---3--:R-:W-:Y:S01]  /*04a0*/  FADD R8, R15, R8 ;  /* 0x000000080f087221 */ /* 0x008fe20000000000 */
[----:B------:R-:W-:Y:S01]  /*04b0*/  FADD R9, R14, R9 ;  /* 0x000000090e097221 */ /* 0x000fe20000000000 */
[----:B------:R-:W-:Y:S06]  /*04c0*/  @P4 EXIT ;  /* 0x000000000000494d */ /* 0x000fec0003800000 */
[----:B------:R-:W-:Y:S01]  /*04d0*/  STG.E.64 desc[UR4][R6.64], R8 ;  /* 0x0000000806007986 */ /* 0x000fe2000c101b04 */
[----:B------:R-:W-:Y:S05]  /*04e0*/  EXIT ;  /* 0x000000000000794d */ /* 0x000fea0003800000 */
.L_x_0:
[----:B------:R-:W-:-:S00]  /*04f0*/  BRA `(.L_x_0) ;  /* 0xfffffffc00fc7947 */ /* 0x000fc0000383ffff */
[----:B------:R-:W-:-:S00]  /*0500*/  NOP ;  /* 0x0000000000007918 */ /* 0x000fc00000000000 */
[----:B------:R-:W-:-:S00]  /*0510*/  NOP ;  /* 0x0000000000007918 */ /* 0x000fc00000000000 */
[----:B------:R-:W-:-:S00]  /*0520*/  NOP ;  /* 0x0000000000007918 */ /* 0x000fc00000000000 */
[----:B------:R-:W-:-:S00]  /*0530*/  NOP ;  /* 0x0000000000007918 */ /* 0x000fc00000000000 */
[----:B------:R-:W-:-:S00]  /*0540*/  NOP ;  /* 0x0000000000007918 */ /* 0x000fc00000000000 */
[----:B------:R-:W-:-:S00]  /*0550*/  NOP ;  /* 0x0000000000007918 */ /* 0x000fc00000000000 */
[----:B------:R-:W-:-:S00]  /*0560*/  NOP ;  /* 0x0000000000007918 */ /* 0x000fc00000000000 */
[----:B------:R-:W-:-:S00]  /*0570*/  NOP ;  /* 0x0000000000007918 */ /* 0x000fc00000000000 */
.L_x_1:


//--------------------- .nv.global.init           --------------------------
	.section	.nv.global.init,"aw",@progbits
.nv.global.init:
	.type		_$_str,@object
	.size		_$_str,(_$_str_$_2 - _$_str)
_$_str:
        /*0000*/ 	.byte	0x5f, 0x5f, 0x43, 0x55, 0x44, 0x41, 0x5f, 0x46, 0x54, 0x5a, 0x00
	.type		_$_str_$_2,@object
	.size		_$_str_$_2,(.L_1 - _$_str_$_2)
_$_str_$_2:
        /*000b*/ 	.byte	0x5f, 0x5f, 0x43, 0x55, 0x44, 0x41, 0x5f, 0x50, 0x52, 0x45, 0x43, 0x5f, 0x53, 0x51, 0x52, 0x54
        /*001b*/ 	.byte	0x00
.L_1:


//--------------------- .nv.constant0.triton_poi_fused__native_batch_norm_legit_no_training_add_clone_42 --------------------------
	.section	.nv.constant0.triton_poi_fused__native_batch_norm_legit_no_training_add_clone_42,"a",@progbits
	.sectionflags	@""
	.align	4
.nv.constant0.triton_poi_fused__native_batch_norm_legit_no_training_add_clone_42:
	.zero		588
